//
// Generated by NVIDIA NVVM Compiler
//
// Compiler Build ID: CL-36424714
// Cuda compilation tools, release 13.0, V13.0.88
// Based on NVVM 20.0.0
//

.version 9.0
.target sm_100
.address_size 64

	// .globl	_Z14threadId_2D_1Dv
.extern .func  (.param .b32 func_retval0) vprintf
(
	.param .b64 vprintf_param_0,
	.param .b64 vprintf_param_1
)
;
.global .align 1 .b8 $str[63] = {98, 108, 111, 99, 107, 73, 100, 58, 32, 37, 100, 32, 61, 32, 98, 108, 111, 99, 107, 73, 100, 120, 46, 121, 58, 32, 37, 100, 32, 42, 32, 103, 114, 105, 100, 68, 105, 109, 46, 120, 58, 32, 37, 100, 32, 43, 32, 98, 108, 111, 99, 107, 73, 100, 120, 46, 120, 58, 32, 37, 100, 10};
.global .align 1 .b8 $str$1[2] = {10};
.global .align 1 .b8 $str$2[63] = {116, 104, 114, 101, 97, 100, 73, 100, 58, 32, 37, 100, 32, 61, 32, 98, 108, 111, 99, 107, 73, 100, 58, 32, 37, 100, 32, 42, 32, 98, 108, 111, 99, 107, 68, 105, 109, 46, 120, 58, 32, 37, 100, 32, 43, 32, 116, 104, 114, 101, 97, 100, 73, 100, 120, 46, 120, 58, 32, 37, 100, 10};

.visible .entry _Z14threadId_2D_1Dv()
{
	.local .align 16 .b8 	__local_depot0[16];
	.reg .b64 	%SP;
	.reg .b64 	%SPL;
	.reg .b32 	%r<14>;
	.reg .b64 	%rd<9>;

	mov.u64 	%SPL, __local_depot0;
	cvta.local.u64 	%SP, %SPL;
	add.u64 	%rd1, %SP, 0;
	add.u64 	%rd2, %SPL, 0;
	mov.u32 	%r1, %ctaid.y;
	mov.u32 	%r2, %nctaid.x;
	mov.u32 	%r3, %ctaid.x;
	mad.lo.s32 	%r4, %r1, %r2, %r3;
	mov.u32 	%r5, %ntid.x;
	mov.u32 	%r6, %tid.x;
	mad.lo.s32 	%r7, %r4, %r5, %r6;
	st.local.v4.u32 	[%rd2], {%r4, %r1, %r2, %r3};
	mov.u64 	%rd3, $str;
	cvta.global.u64 	%rd4, %rd3;
	{ // callseq 0, 0
	.param .b64 param0;
	st.param.b64 	[param0], %rd4;
	.param .b64 param1;
	st.param.b64 	[param1], %rd1;
	.param .b32 retval0;
	call.uni (retval0), 
	vprintf, 
	(
	param0, 
	param1
	);
	ld.param.b32 	%r8, [retval0];
	} // callseq 0
	mov.u64 	%rd5, $str$1;
	cvta.global.u64 	%rd6, %rd5;
	{ // callseq 1, 0
	.param .b64 param0;
	st.param.b64 	[param0], %rd6;
	.param .b64 param1;
	st.param.b64 	[param1], 0;
	.param .b32 retval0;
	call.uni (retval0), 
	vprintf, 
	(
	param0, 
	param1
	);
	ld.param.b32 	%r10, [retval0];
	} // callseq 1
	st.local.v4.u32 	[%rd2], {%r7, %r4, %r5, %r6};
	mov.u64 	%rd7, $str$2;
	cvta.global.u64 	%rd8, %rd7;
	{ // callseq 2, 0
	.param .b64 param0;
	st.param.b64 	[param0], %rd8;
	.param .b64 param1;
	st.param.b64 	[param1], %rd1;
	.param .b32 retval0;
	call.uni (retval0), 
	vprintf, 
	(
	param0, 
	param1
	);
	ld.param.b32 	%r12, [retval0];
	} // callseq 2
	ret;

}


// ===== COMPILED SASS (sm_100) =====

	.target	sm_100

	.elftype	@"ET_EXEC"


//--------------------- .note.nv.tkinfo           --------------------------
	.section	.note.nv.tkinfo,"",@"SHT_NOTE"
	.sectionflags	@"SHF_NOTE_NV_TKINFO"
	.tkinfo
        /*0018*/ 	.word	0x00000002
        /*0030*/ 	.string	""
        /*0030*/ 	.string	"ptxas"
        /*0030*/ 	.string	"Cuda compilation tools, release 13.0, V13.0.88"
        /*0030*/ 	.string	"Build cuda_13.0.r13.0/compiler.36424714_0"
        /*0030*/ 	.string	"-arch sm_100 -m 64 "



//--------------------- .note.nv.cuinfo           --------------------------
	.section	.note.nv.cuinfo,"",@"SHT_NOTE"
	.sectionflags	@"SHF_NOTE_NV_CUINFO"
        /*0018*/ 	.short	0x0002
        /*001a*/ 	.short	0x0064
        /*001c*/ 	.short	0x0082
	.zero		2


//--------------------- .nv.info                  --------------------------
	.section	.nv.info,"",@"SHT_CUDA_INFO"
	.align	4


	//----- nvinfo : EIATTR_REGCOUNT
	.align		4
        /*0000*/ 	.byte	0x04, 0x2f
        /*0002*/ 	.short	(.L_4 - .L_3)
	.align		4
.L_3:
        /*0004*/ 	.word	index@(_Z14threadId_2D_1Dv)
        /*0008*/ 	.word	0x0000001e


	//----- nvinfo : EIATTR_FRAME_SIZE
	.align		4
.L_4:
        /*000c*/ 	.byte	0x04, 0x11
        /*000e*/ 	.short	(.L_6 - .L_5)
	.align		4
.L_5:
        /*0010*/ 	.word	index@(_Z14threadId_2D_1Dv)
        /*0014*/ 	.word	0x00000010


	//----- nvinfo : EIATTR_MIN_STACK_SIZE
	.align		4
.L_6:
        /*0018*/ 	.byte	0x04, 0x12
        /*001a*/ 	.short	(.L_8 - .L_7)
	.align		4
.L_7:
        /*001c*/ 	.word	index@(_Z14threadId_2D_1Dv)
        /*0020*/ 	.word	0x00000010
.L_8:


//--------------------- .nv.compat                --------------------------
	.section	.nv.compat,"",@"SHT_CUDA_COMPAT_INFO"
	.align	4
        /*0000*/ 	.byte	0x02, 0x09, 0x00, 0x00, 0x02, 0x02, 0x01, 0x00, 0x02, 0x05, 0x05, 0x00, 0x03, 0x07, 0x01, 0x01
        /*0010*/ 	.byte	0x02, 0x03, 0x00, 0x00, 0x02, 0x06, 0x01, 0x00, 0x04, 0x0b, 0x08, 0x00, 0x09, 0x00, 0x00, 0x00
        /*0020*/ 	.byte	0x00, 0x00, 0x00, 0x00


//--------------------- .nv.info._Z14threadId_2D_1Dv --------------------------
	.section	.nv.info._Z14threadId_2D_1Dv,"",@"SHT_CUDA_INFO"
	.sectionflags	@""
	.align	4


	//----- nvinfo : EIATTR_CUDA_API_VERSION
	.align		4
        /*0000*/ 	.byte	0x04, 0x37
        /*0002*/ 	.short	(.L_10 - .L_9)
.L_9:
        /*0004*/ 	.word	0x00000082


	//----- nvinfo : EIATTR_SPARSE_MMA_MASK
	.align		4
.L_10:
        /*0008*/ 	.byte	0x03, 0x50
        /*000a*/ 	.short	0x0000


	//----- nvinfo : EIATTR_MAXREG_COUNT
	.align		4
        /*000c*/ 	.byte	0x03, 0x1b
        /*000e*/ 	.short	0x00ff


	//----- nvinfo : EIATTR_EXTERNS
	.align		4
        /*0010*/ 	.byte	0x04, 0x0f
        /*0012*/ 	.short	(.L_12 - .L_11)


	//   ....[0]....
	.align		4
.L_11:
        /*0014*/ 	.word	index@(vprintf)


	//----- nvinfo : EIATTR_MERCURY_ISA_VERSION
	.align		4
.L_12:
        /*0018*/ 	.byte	0x03, 0x5f
        /*001a*/ 	.short	0x0101


	//----- nvinfo : EIATTR_VRC_CTA_INIT_COUNT
	.align		4
        /*001c*/ 	.byte	0x02, 0x4a
	.zero		1
	.zero		1


	//----- nvinfo : EIATTR_SYSCALL_OFFSETS
	.align		4
        /*0020*/ 	.byte	0x04, 0x46
        /*0022*/ 	.short	(.L_14 - .L_13)


	//   ....[0]....
.L_13:
        /*0024*/ 	.word	0x00000150


	//   ....[1]....
        /*0028*/ 	.word	0x000001d0


	//   ....[2]....
        /*002c*/ 	.word	0x00000270


	//----- nvinfo : EIATTR_EXIT_INSTR_OFFSETS
	.align		4
.L_14:
        /*0030*/ 	.byte	0x04, 0x1c
        /*0032*/ 	.short	(.L_16 - .L_15)


	//   ....[0]....
.L_15:
        /*0034*/ 	.word	0x00000280


	//----- nvinfo : EIATTR_SW_WAR
	.align		4
.L_16:
        /*0038*/ 	.byte	0x04, 0x36
        /*003a*/ 	.short	(.L_18 - .L_17)
.L_17:
        /*003c*/ 	.word	0x00000008
.L_18:


//--------------------- .nv.callgraph             --------------------------
	.section	.nv.callgraph,"",@"SHT_CUDA_CALLGRAPH"
	.align	4
	.sectionentsize	8
	.align		4
        /*0000*/ 	.word	0x00000000
	.align		4
        /*0004*/ 	.word	0xffffffff
	.align		4
        /*0008*/ 	.word	index@(_Z14threadId_2D_1Dv)
	.align		4
        /*000c*/ 	.word	index@(vprintf)
	.align		4
        /*0010*/ 	.word	0x00000000
	.align		4
        /*0014*/ 	.word	0xfffffffe
	.align		4
        /*0018*/ 	.word	0x00000000
	.align		4
        /*001c*/ 	.word	0xfffffffd
	.align		4
        /*0020*/ 	.word	0x00000000
	.align		4
        /*0024*/ 	.word	0xfffffffc


//--------------------- .nv.constant4             --------------------------
	.section	.nv.constant4,"a",@progbits
	.align	8
	.align		8
.nv.constant4:
        /*0000*/ 	.dword	vprintf
	.align		8
        /*0008*/ 	.dword	$str
	.align		8
        /*0010*/ 	.dword	$str$1
	.align		8
        /*0018*/ 	.dword	$str$2


//--------------------- .text._Z14threadId_2D_1Dv --------------------------
	.section	.text._Z14threadId_2D_1Dv,"ax",@progbits
	.align	128
        .global         _Z14threadId_2D_1Dv
        .type           _Z14threadId_2D_1Dv,@function
        .size           _Z14threadId_2D_1Dv,(.L_x_4 - _Z14threadId_2D_1Dv)
        .other          _Z14threadId_2D_1Dv,@"STO_CUDA_ENTRY STV_DEFAULT"
_Z14threadId_2D_1Dv:
.text._Z14threadId_2D_1Dv:
[----:B------:R-:W0:Y:S01]  /*0000*/  LDC R1, c[0x0][0x37c] ;  /* 0x0000df00ff017b82 */ /* 0x000e220000000800 */
[----:B------:R-:W1:Y:S01]  /*0010*/  S2R R25, SR_CTAID.Y ;  /* 0x0000000000197919 */ /* 0x000e620000002600 */
[----:B------:R-:W2:Y:S06]  /*0020*/  LDCU UR5, c[0x0][0x2fc] ;  /* 0x00005f80ff0577ac */ /* 0x000eac0008000800 */
[----:B------:R-:W1:Y:S01]  /*0030*/  LDC R26, c[0x0][0x370] ;  /* 0x0000dc00ff1a7b82 */ /* 0x000e620000000800 */
[----:B0-----:R-:W-:Y:S01]  /*0040*/  VIADD R1, R1, 0xfffffff0 ;  /* 0xfffffff001017836 */ /* 0x001fe20000000000 */
[----:B------:R-:W1:Y:S01]  /*0050*/  S2R R27, SR_CTAID.X ;  /* 0x00000000001b7919 */ /* 0x000e620000002500 */
[----:B------:R-:W0:Y:S01]  /*0060*/  LDCU UR4, c[0x0][0x2f8] ;  /* 0x00005f00ff0477ac */ /* 0x000e220008000800 */
[----:B------:R-:W-:Y:S01]  /*0070*/  MOV R2, 0x0 ;  /* 0x0000000000027802 */ /* 0x000fe20000000f00 */
[----:B------:R-:W3:Y:S01]  /*0080*/  S2R R19, SR_TID.X ;  /* 0x0000000000137919 */ /* 0x000ee20000002100 */
[----:B------:R-:W4:Y:S02]  /*0090*/  LDCU.64 UR6, c[0x4][0x8] ;  /* 0x01000100ff0677ac */ /* 0x000f240008000a00 */
[----:B------:R5:W3:Y:S08]  /*00a0*/  LDC.64 R8, c[0x4][R2] ;  /* 0x0100000002087b82 */ /* 0x000af00000000a00 */
[----:B------:R-:W3:Y:S01]  /*00b0*/  LDC R18, c[0x0][0x360] ;  /* 0x0000d800ff127b82 */ /* 0x000ee20000000800 */
[----:B0-----:R-:W-:-:S02]  /*00c0*/  IADD3 R23, P0, PT, R1, UR4, RZ ;  /* 0x0000000401177c10 */ /* 0x001fc4000ff1e0ff */
[----:B----4-:R-:W-:-:S03]  /*00d0*/  MOV R4, UR6 ;  /* 0x0000000600047c02 */ /* 0x010fc60008000f00 */
[----:B--2---:R-:W-:Y:S01]  /*00e0*/  IMAD.X R22, RZ, RZ, UR5, P0 ;  /* 0x00000005ff167e24 */ /* 0x004fe200080e06ff */
[----:B------:R-:W-:Y:S01]  /*00f0*/  MOV R6, R23 ;  /* 0x0000001700067202 */ /* 0x000fe20000000f00 */
[----:B------:R-:W-:Y:S02]  /*0100*/  IMAD.U32 R5, RZ, RZ, UR7 ;  /* 0x00000007ff057e24 */ /* 0x000fe4000f8e00ff */
[----:B------:R-:W-:Y:S02]  /*0110*/  IMAD.MOV.U32 R7, RZ, RZ, R22 ;  /* 0x000000ffff077224 */ /* 0x000fe400078e0016 */
[----:B-1----:R-:W-:-:S05]  /*0120*/  IMAD R24, R25, R26, R27 ;  /* 0x0000001a19187224 */ /* 0x002fca00078e021b */
[----:B------:R5:W-:Y:S02]  /*0130*/  STL.128 [R1], R24 ;  /* 0x0000001801007387 */ /* 0x000be40000100c00 */
[----:B------:R-:W-:-:S07]  /*0140*/  LEPC R20, `(.L_x_0) ;  /* 0x000000001014794e */ /* 0x000fce0000000000 */
[----:B---3-5:R-:W-:Y:S05]  /*0150*/  CALL.ABS.NOINC R8 ;  /* 0x0000000008007343 */ /* 0x028fea0003c00000 */
.L_x_0:
[----:B------:R0:W1:Y:S01]  /*0160*/  LDC.64 R8, c[0x4][R2] ;  /* 0x0100000002087b82 */ /* 0x0000620000000a00 */
[----:B------:R-:W2:Y:S01]  /*0170*/  LDCU.64 UR4, c[0x4][0x10] ;  /* 0x01000200ff0477ac */ /* 0x000ea20008000a00 */
[----:B------:R-:W-:Y:S01]  /*0180*/  CS2R R6, SRZ ;  /* 0x0000000000067805 */ /* 0x000fe2000001ff00 */
[----:B------:R-:W-:Y:S01]  /*0190*/  IMAD R16, R24, R18, R19 ;  /* 0x0000001218107224 */ /* 0x000fe200078e0213 */
[----:B--2---:R-:W-:Y:S01]  /*01a0*/  MOV R4, UR4 ;  /* 0x0000000400047c02 */ /* 0x004fe20008000f00 */
[----:B0-----:R-:W-:-:S07]  /*01b0*/  IMAD.U32 R5, RZ, RZ, UR5 ;  /* 0x00000005ff057e24 */ /* 0x001fce000f8e00ff */
[----:B------:R-:W-:-:S07]  /*01c0*/  LEPC R20, `(.L_x_1) ;  /* 0x000000001014794e */ /* 0x000fce0000000000 */
[----:B-1----:R-:W-:Y:S05]  /*01d0*/  CALL.ABS.NOINC R8 ;  /* 0x0000000008007343 */ /* 0x002fea0003c00000 */
.L_x_1:
[----:B------:R-:W-:Y:S01]  /*01e0*/  MOV R17, R24 ;  /* 0x0000001800117202 */ /* 0x000fe20000000f00 */
[----:B------:R-:W0:Y:S01]  /*01f0*/  LDC.64 R2, c[0x4][R2] ;  /* 0x0100000002027b82 */ /* 0x000e220000000a00 */
[----:B------:R-:W1:Y:S01]  /*0200*/  LDCU.64 UR4, c[0x4][0x18] ;  /* 0x01000300ff0477ac */ /* 0x000e620008000a00 */
[----:B------:R-:W-:Y:S01]  /*0210*/  IMAD.MOV.U32 R6, RZ, RZ, R23 ;  /* 0x000000ffff067224 */ /* 0x000fe200078e0017 */
[----:B------:R-:W-:Y:S01]  /*0220*/  MOV R7, R22 ;  /* 0x0000001600077202 */ /* 0x000fe20000000f00 */
[----:B------:R2:W-:Y:S01]  /*0230*/  STL.128 [R1], R16 ;  /* 0x0000001001007387 */ /* 0x0005e20000100c00 */
[----:B-1----:R-:W-:Y:S01]  /*0240*/  IMAD.U32 R4, RZ, RZ, UR4 ;  /* 0x00000004ff047e24 */ /* 0x002fe2000f8e00ff */
[----:B--2---:R-:W-:-:S07]  /*0250*/  MOV R5, UR5 ;  /* 0x0000000500057c02 */ /* 0x004fce0008000f00 */
[----:B------:R-:W-:-:S07]  /*0260*/  LEPC R20, `(.L_x_2) ;  /* 0x000000001014794e */ /* 0x000fce0000000000 */
[----:B0-----:R-:W-:Y:S05]  /*0270*/  CALL.ABS.NOINC R2 ;  /* 0x0000000002007343 */ /* 0x001fea0003c00000 */
.L_x_2:
[----:B------:R-:W-:Y:S05]  /*0280*/  EXIT ;  /* 0x000000000000794d */ /* 0x000fea0003800000 */
.L_x_3:
[----:B------:R-:W-:-:S00]  /*0290*/  BRA `(.L_x_3) ;  /* 0xfffffffc00fc7947 */ /* 0x000fc0000383ffff */
[----:B------:R-:W-:-:S00]  /*02a0*/  NOP ;  /* 0x0000000000007918 */ /* 0x000fc00000000000 */
        /* <DEDUP_REMOVED lines=13> */
.L_x_4:


//--------------------- .nv.global.init           --------------------------
	.section	.nv.global.init,"aw",@progbits
.nv.global.init:
	.type		$str$1,@object
	.size		$str$1,($str$2 - $str$1)
$str$1:
        /*0000*/ 	.byte	0x0a, 0x00
	.type		$str$2,@object
	.size		$str$2,($str - $str$2)
$str$2:
        /*0002*/ 	.byte	0x74, 0x68, 0x72, 0x65, 0x61, 0x64, 0x49, 0x64, 0x3a, 0x20, 0x25, 0x64, 0x20, 0x3d, 0x20, 0x62
        /*0012*/ 	.byte	0x6c, 0x6f, 0x63, 0x6b, 0x49, 0x64, 0x3a, 0x20, 0x25, 0x64, 0x20, 0x2a, 0x20, 0x62, 0x6c, 0x6f
        /*0022*/ 	.byte	0x63, 0x6b, 0x44, 0x69, 0x6d, 0x2e, 0x78, 0x3a, 0x20, 0x25, 0x64, 0x20, 0x2b, 0x20, 0x74, 0x68
        /*0032*/ 	.byte	0x72, 0x65, 0x61, 0x64, 0x49, 0x64, 0x78, 0x2e, 0x78, 0x3a, 0x20, 0x25, 0x64, 0x0a, 0x00
	.type		$str,@object
	.size		$str,(.L_0 - $str)
$str:
        /*0041*/ 	.byte	0x62, 0x6c, 0x6f, 0x63, 0x6b, 0x49, 0x64, 0x3a, 0x20, 0x25, 0x64, 0x20, 0x3d, 0x20, 0x62, 0x6c
        /*0051*/ 	.byte	0x6f, 0x63, 0x6b, 0x49, 0x64, 0x78, 0x2e, 0x79, 0x3a, 0x20, 0x25, 0x64, 0x20, 0x2a, 0x20, 0x67
        /*0061*/ 	.byte	0x72, 0x69, 0x64, 0x44, 0x69, 0x6d, 0x2e, 0x78, 0x3a, 0x20, 0x25, 0x64, 0x20, 0x2b, 0x20, 0x62
        /*0071*/ 	.byte	0x6c, 0x6f, 0x63, 0x6b, 0x49, 0x64, 0x78, 0x2e, 0x78, 0x3a, 0x20, 0x25, 0x64, 0x0a, 0x00
.L_0:


//--------------------- .nv.shared.reserved.0     --------------------------
	.section	.nv.shared.reserved.0,"aw",@nobits
	.weak		__nv_reservedSMEM_offset_0_alias
	.size		__nv_reservedSMEM_offset_0_alias, 0, 64
	.other		__nv_reservedSMEM_offset_0_alias,@"STO_CUDA_RESERVED_SHARED STV_DEFAULT"
__nv_reservedSMEM_offset_0_alias:
	.zero		0
	.zero		64


//--------------------- .nv.constant0._Z14threadId_2D_1Dv --------------------------
	.section	.nv.constant0._Z14threadId_2D_1Dv,"a",@progbits
	.sectionflags	@""
	.align	4
.nv.constant0._Z14threadId_2D_1Dv:
	.zero		896


//--------------------- SYMBOLS --------------------------

	.type		.nv.reservedSmem.offset0,@object
	.size		.nv.reservedSmem.offset0,0x4
	.type		vprintf,@function
